	.headerflags	@"EF_CUDA_TEXMODE_UNIFIED EF_CUDA_64BIT_ADDRESS EF_CUDA_ACCELERATORS EF_CUDA_SM90 EF_CUDA_VIRTUAL_SM(EF_CUDA_SM90)"
	.elftype	@"ET_EXEC"


//--------------------- .nv.info                  --------------------------
	.section	.nv.info,"",@"SHT_CUDA_INFO"
	.align	4


	//----- nvinfo : EIATTR_REGCOUNT
	.align		4
        /*0000*/ 	.byte	0x04, 0x2f
        /*0002*/ 	.short	(.L_1 - .L_0)
	.align		4
.L_0:
        /*0004*/ 	.word	index@(triton_poi_fused__to_copy_add_arange_mul_34)
        /*0008*/ 	.word	0x00000009


	//----- nvinfo : EIATTR_MIN_STACK_SIZE
	.align		4
.L_1:
        /*000c*/ 	.byte	0x04, 0x12
        /*000e*/ 	.short	(.L_3 - .L_2)
	.align		4
.L_2:
        /*0010*/ 	.word	index@(triton_poi_fused__to_copy_add_arange_mul_34)
        /*0014*/ 	.word	0x00000000


	//----- nvinfo : EIATTR_FRAME_SIZE
	.align		4
.L_3:
        /*0018*/ 	.byte	0x04, 0x11
        /*001a*/ 	.short	(.L_5 - .L_4)
	.align		4
.L_4:
        /*001c*/ 	.word	index@(triton_poi_fused__to_copy_add_arange_mul_34)
        /*0020*/ 	.word	0x00000000


	//----- nvinfo : EIATTR_MIN_STACK_SIZE
	.align		4
.L_5:
        /*0024*/ 	.byte	0x04, 0x12
        /*0026*/ 	.short	(.L_7 - .L_6)
	.align		4
.L_6:
        /*0028*/ 	.word	index@(triton_poi_fused__to_copy_add_arange_mul_34)
        /*002c*/ 	.word	0x00000000
.L_7:


//--------------------- .nv.info.triton_poi_fused__to_copy_add_arange_mul_34 --------------------------
	.section	.nv.info.triton_poi_fused__to_copy_add_arange_mul_34,"",@"SHT_CUDA_INFO"
	.sectionflags	@""
	.align	4


	//----- nvinfo : EIATTR_CUDA_API_VERSION
	.align		4
        /*0000*/ 	.byte	0x04, 0x37
        /*0002*/ 	.short	(.L_9 - .L_8)
.L_8:
        /*0004*/ 	.word	0x0000007c


	//----- nvinfo : EIATTR_KPARAM_INFO
	.align		4
.L_9:
        /*0008*/ 	.byte	0x04, 0x17
        /*000a*/ 	.short	(.L_11 - .L_10)
.L_10:
        /*000c*/ 	.word	0x00000000
        /*0010*/ 	.short	0x0001
        /*0012*/ 	.short	0x0008
        /*0014*/ 	.byte	0x00, 0xf0, 0x11, 0x00


	//----- nvinfo : EIATTR_KPARAM_INFO
	.align		4
.L_11:
        /*0018*/ 	.byte	0x04, 0x17
        /*001a*/ 	.short	(.L_13 - .L_12)
.L_12:
        /*001c*/ 	.word	0x00000000
        /*0020*/ 	.short	0x0000
        /*0022*/ 	.short	0x0000
        /*0024*/ 	.byte	0x00, 0xf4, 0x21, 0x00


	//----- nvinfo : EIATTR_SPARSE_MMA_MASK
	.align		4
.L_13:
        /*0028*/ 	.byte	0x03, 0x50
        /*002a*/ 	.short	0x0000


	//----- nvinfo : EIATTR_MAXREG_COUNT
	.align		4
        /*002c*/ 	.byte	0x03, 0x1b
        /*002e*/ 	.short	0x00ff


	//----- nvinfo : EIATTR_EXIT_INSTR_OFFSETS
	.align		4
        /*0030*/ 	.byte	0x04, 0x1c
        /*0032*/ 	.short	(.L_15 - .L_14)


	//   ....[0]....
.L_14:
        /*0034*/ 	.word	0x000000d0


	//   ....[1]....
        /*0038*/ 	.word	0x00000100


	//----- nvinfo : EIATTR_REQNTID
	.align		4
.L_15:
        /*003c*/ 	.byte	0x04, 0x10
        /*003e*/ 	.short	(.L_17 - .L_16)
.L_16:
        /*0040*/ 	.word	0x00000020
        /*0044*/ 	.word	0x00000001
        /*0048*/ 	.word	0x00000001


	//----- nvinfo : EIATTR_CBANK_PARAM_SIZE
	.align		4
.L_17:
        /*004c*/ 	.byte	0x03, 0x19
        /*004e*/ 	.short	0x000c


	//----- nvinfo : EIATTR_PARAM_CBANK
	.align		4
        /*0050*/ 	.byte	0x04, 0x0a
        /*0052*/ 	.short	(.L_19 - .L_18)
	.align		4
.L_18:
        /*0054*/ 	.word	index@(.nv.constant0.triton_poi_fused__to_copy_add_arange_mul_34)
        /*0058*/ 	.short	0x0210
        /*005a*/ 	.short	0x000c


	//----- nvinfo : EIATTR_SW_WAR
	.align		4
.L_19:
        /*005c*/ 	.byte	0x04, 0x36
        /*005e*/ 	.short	(.L_21 - .L_20)
.L_20:
        /*0060*/ 	.word	0x00000008
.L_21:


//--------------------- .nv.callgraph             --------------------------
	.section	.nv.callgraph,"",@"SHT_CUDA_CALLGRAPH"
	.align	4
	.sectionentsize	8
	.align		4
        /*0000*/ 	.word	0x00000000
	.align		4
        /*0004*/ 	.word	0xffffffff
	.align		4
        /*0008*/ 	.word	0x00000000
	.align		4
        /*000c*/ 	.word	0xfffffffe
	.align		4
        /*0010*/ 	.word	0x00000000
	.align		4
        /*0014*/ 	.word	0xfffffffd
	.align		4
        /*0018*/ 	.word	0x00000000
	.align		4
        /*001c*/ 	.word	0xfffffffc


//--------------------- .text.triton_poi_fused__to_copy_add_arange_mul_34 --------------------------
	.section	.text.triton_poi_fused__to_copy_add_arange_mul_34,"ax",@progbits
	.align	128
        .global         triton_poi_fused__to_copy_add_arange_mul_34
        .type           triton_poi_fused__to_copy_add_arange_mul_34,@function
        .size           triton_poi_fused__to_copy_add_arange_mul_34,(.L_x_1 - triton_poi_fused__to_copy_add_arange_mul_34)
        .other          triton_poi_fused__to_copy_add_arange_mul_34,@"STO_CUDA_ENTRY STV_DEFAULT"
triton_poi_fused__to_copy_add_arange_mul_34:
.text.triton_poi_fused__to_copy_add_arange_mul_34:
[----:B------:R-:W0:Y:S02]  /*0000*/  LDC R1, c[0x0][0x28] ;  /* 0x00000a00ff017b82 */ /* 0x000e240000000800 */
[----:B------:R-:W1:Y:S01]  /*0010*/  S2R R6, SR_TID.X ;  /* 0x0000000000067919 */ /* 0x000e620000002100 */
[----:B------:R-:W2:Y:S01]  /*0020*/  LDC.64 R2, c[0x0][0x210] ;  /* 0x00008400ff027b82 */ /* 0x000ea20000000a00 */
[----:B------:R-:W3:Y:S01]  /*0030*/  S2R R5, SR_CTAID.X ;  /* 0x0000000000057919 */ /* 0x000ee20000002500 */
[C---:B-1----:R-:W-:Y:S02]  /*0040*/  LOP3.LUT R0, R6.reuse, 0xf, RZ, 0xc0, !PT ;  /* 0x0000000f06007812 */ /* 0x042fe400078ec0ff */
[----:B------:R-:W-:-:S03]  /*0050*/  LOP3.LUT P0, RZ, R6, 0x10, RZ, 0xc0, !PT ;  /* 0x0000001006ff7812 */ /* 0x000fc6000780c0ff */
[----:B---3--:R-:W-:-:S04]  /*0060*/  IMAD R5, R5, 0x10, R0 ;  /* 0x0000001005057824 */ /* 0x008fc800078e0200 */
[C---:B--2---:R-:W-:Y:S01]  /*0070*/  IMAD.WIDE R2, R5.reuse, 0x8, R2 ;  /* 0x0000000805027825 */ /* 0x044fe200078e0202 */
[----:B------:R-:W-:Y:S02]  /*0080*/  I2FP.F32.S32 R0, R5 ;  /* 0x0000000500007245 */ /* 0x000fe40000201400 */
[----:B------:R-:W-:-:S03]  /*0090*/  ISETP.LT.AND P0, PT, R5, 0x10, !P0 ;  /* 0x000000100500780c */ /* 0x000fc60004701270 */
[----:B------:R-:W-:-:S04]  /*00a0*/  FMUL R0, R0, 0.5 ;  /* 0x3f00000000007820 */ /* 0x000fc80000400000 */
[----:B------:R-:W1:Y:S02]  /*00b0*/  F2I.TRUNC.NTZ R4, R0 ;  /* 0x0000000000047305 */ /* 0x000e64000020f100 */
[----:B-1----:R-:W-:-:S04]  /*00c0*/  SHF.R.S32.HI R5, RZ, 0x1f, R4 ;  /* 0x0000001fff057819 */ /* 0x002fc80000011404 */
[----:B------:R-:W-:Y:S05]  /*00d0*/  @!P0 EXIT ;  /* 0x000000000000894d */ /* 0x000fea0003800000 */
[----:B------:R-:W-:Y:S02]  /*00e0*/  ULDC.64 UR4, c[0x0][0x208] ;  /* 0x0000820000047ab9 */ /* 0x000fe40000000a00 */
[----:B------:R-:W-:Y:S01]  /*00f0*/  STG.E.64 desc[UR4][R2.64], R4 ;  /* 0x0000000402007986 */ /* 0x000fe2000c101b04 */
[----:B------:R-:W-:Y:S05]  /*0100*/  EXIT ;  /* 0x000000000000794d */ /* 0x000fea0003800000 */
.L_x_0:
[----:B------:R-:W-:-:S00]  /*0110*/  BRA `(.L_x_0) ;  /* 0xfffffffc00fc7947 */ /* 0x000fc0000383ffff */
[----:B------:R-:W-:-:S00]  /*0120*/  NOP ;  /* 0x0000000000007918 */ /* 0x000fc00000000000 */
        /* <DEDUP_REMOVED lines=13> */
.L_x_1:


//--------------------- .nv.constant0.triton_poi_fused__to_copy_add_arange_mul_34 --------------------------
	.section	.nv.constant0.triton_poi_fused__to_copy_add_arange_mul_34,"a",@progbits
	.sectionflags	@""
	.align	4
.nv.constant0.triton_poi_fused__to_copy_add_arange_mul_34:
	.zero		540
